//
// Generated by NVIDIA NVVM Compiler
//
// Compiler Build ID: CL-36424714
// Cuda compilation tools, release 13.0, V13.0.88
// Based on NVVM 20.0.0
//

.version 9.0
.target sm_100
.address_size 64

	// .globl	_Z10hello_cudav
.extern .func  (.param .b32 func_retval0) vprintf
(
	.param .b64 vprintf_param_0,
	.param .b64 vprintf_param_1
)
;
.global .align 1 .b8 $str[19] = {86, 97, 108, 117, 101, 115, 58, 32, 37, 100, 32, 37, 100, 32, 37, 100, 32, 10};

.visible .entry _Z10hello_cudav()
{
	.local .align 8 .b8 	__local_depot0[16];
	.reg .b64 	%SP;
	.reg .b64 	%SPL;
	.reg .b32 	%r<6>;
	.reg .b64 	%rd<5>;

	mov.u64 	%SPL, __local_depot0;
	cvta.local.u64 	%SP, %SPL;
	add.u64 	%rd1, %SP, 0;
	add.u64 	%rd2, %SPL, 0;
	mov.u32 	%r1, %tid.x;
	mov.u32 	%r2, %tid.y;
	mov.u32 	%r3, %tid.z;
	st.local.v2.u32 	[%rd2], {%r1, %r2};
	st.local.u32 	[%rd2+8], %r3;
	mov.u64 	%rd3, $str;
	cvta.global.u64 	%rd4, %rd3;
	{ // callseq 0, 0
	.param .b64 param0;
	st.param.b64 	[param0], %rd4;
	.param .b64 param1;
	st.param.b64 	[param1], %rd1;
	.param .b32 retval0;
	call.uni (retval0), 
	vprintf, 
	(
	param0, 
	param1
	);
	ld.param.b32 	%r4, [retval0];
	} // callseq 0
	ret;

}


// ===== COMPILED SASS (sm_100) =====

	.target	sm_100

	.elftype	@"ET_EXEC"


//--------------------- .note.nv.tkinfo           --------------------------
	.section	.note.nv.tkinfo,"",@"SHT_NOTE"
	.sectionflags	@"SHF_NOTE_NV_TKINFO"
	.tkinfo
        /*0018*/ 	.word	0x00000002
        /*0030*/ 	.string	""
        /*0030*/ 	.string	"ptxas"
        /*0030*/ 	.string	"Cuda compilation tools, release 13.0, V13.0.88"
        /*0030*/ 	.string	"Build cuda_13.0.r13.0/compiler.36424714_0"
        /*0030*/ 	.string	"-arch sm_100 -m 64 "



//--------------------- .note.nv.cuinfo           --------------------------
	.section	.note.nv.cuinfo,"",@"SHT_NOTE"
	.sectionflags	@"SHF_NOTE_NV_CUINFO"
        /*0018*/ 	.short	0x0002
        /*001a*/ 	.short	0x0064
        /*001c*/ 	.short	0x0082
	.zero		2


//--------------------- .nv.info                  --------------------------
	.section	.nv.info,"",@"SHT_CUDA_INFO"
	.align	4


	//----- nvinfo : EIATTR_REGCOUNT
	.align		4
        /*0000*/ 	.byte	0x04, 0x2f
        /*0002*/ 	.short	(.L_2 - .L_1)
	.align		4
.L_1:
        /*0004*/ 	.word	index@(_Z10hello_cudav)
        /*0008*/ 	.word	0x00000018


	//----- nvinfo : EIATTR_FRAME_SIZE
	.align		4
.L_2:
        /*000c*/ 	.byte	0x04, 0x11
        /*000e*/ 	.short	(.L_4 - .L_3)
	.align		4
.L_3:
        /*0010*/ 	.word	index@(_Z10hello_cudav)
        /*0014*/ 	.word	0x00000010


	//----- nvinfo : EIATTR_MIN_STACK_SIZE
	.align		4
.L_4:
        /*0018*/ 	.byte	0x04, 0x12
        /*001a*/ 	.short	(.L_6 - .L_5)
	.align		4
.L_5:
        /*001c*/ 	.word	index@(_Z10hello_cudav)
        /*0020*/ 	.word	0x00000010
.L_6:


//--------------------- .nv.compat                --------------------------
	.section	.nv.compat,"",@"SHT_CUDA_COMPAT_INFO"
	.align	4
        /*0000*/ 	.byte	0x02, 0x09, 0x00, 0x00, 0x02, 0x02, 0x01, 0x00, 0x02, 0x05, 0x05, 0x00, 0x03, 0x07, 0x01, 0x01
        /*0010*/ 	.byte	0x02, 0x03, 0x00, 0x00, 0x02, 0x06, 0x01, 0x00, 0x04, 0x0b, 0x08, 0x00, 0x09, 0x00, 0x00, 0x00
        /*0020*/ 	.byte	0x00, 0x00, 0x00, 0x00


//--------------------- .nv.info._Z10hello_cudav  --------------------------
	.section	.nv.info._Z10hello_cudav,"",@"SHT_CUDA_INFO"
	.sectionflags	@""
	.align	4


	//----- nvinfo : EIATTR_CUDA_API_VERSION
	.align		4
        /*0000*/ 	.byte	0x04, 0x37
        /*0002*/ 	.short	(.L_8 - .L_7)
.L_7:
        /*0004*/ 	.word	0x00000082


	//----- nvinfo : EIATTR_SPARSE_MMA_MASK
	.align		4
.L_8:
        /*0008*/ 	.byte	0x03, 0x50
        /*000a*/ 	.short	0x0000


	//----- nvinfo : EIATTR_MAXREG_COUNT
	.align		4
        /*000c*/ 	.byte	0x03, 0x1b
        /*000e*/ 	.short	0x00ff


	//----- nvinfo : EIATTR_EXTERNS
	.align		4
        /*0010*/ 	.byte	0x04, 0x0f
        /*0012*/ 	.short	(.L_10 - .L_9)


	//   ....[0]....
	.align		4
.L_9:
        /*0014*/ 	.word	index@(vprintf)


	//----- nvinfo : EIATTR_MERCURY_ISA_VERSION
	.align		4
.L_10:
        /*0018*/ 	.byte	0x03, 0x5f
        /*001a*/ 	.short	0x0101


	//----- nvinfo : EIATTR_VRC_CTA_INIT_COUNT
	.align		4
        /*001c*/ 	.byte	0x02, 0x4a
	.zero		1
	.zero		1


	//----- nvinfo : EIATTR_SYSCALL_OFFSETS
	.align		4
        /*0020*/ 	.byte	0x04, 0x46
        /*0022*/ 	.short	(.L_12 - .L_11)


	//   ....[0]....
.L_11:
        /*0024*/ 	.word	0x00000110


	//----- nvinfo : EIATTR_EXIT_INSTR_OFFSETS
	.align		4
.L_12:
        /*0028*/ 	.byte	0x04, 0x1c
        /*002a*/ 	.short	(.L_14 - .L_13)


	//   ....[0]....
.L_13:
        /*002c*/ 	.word	0x00000120


	//----- nvinfo : EIATTR_SW_WAR
	.align		4
.L_14:
        /*0030*/ 	.byte	0x04, 0x36
        /*0032*/ 	.short	(.L_16 - .L_15)
.L_15:
        /*0034*/ 	.word	0x00000008
.L_16:


//--------------------- .nv.callgraph             --------------------------
	.section	.nv.callgraph,"",@"SHT_CUDA_CALLGRAPH"
	.align	4
	.sectionentsize	8
	.align		4
        /*0000*/ 	.word	0x00000000
	.align		4
        /*0004*/ 	.word	0xffffffff
	.align		4
        /*0008*/ 	.word	index@(_Z10hello_cudav)
	.align		4
        /*000c*/ 	.word	index@(vprintf)
	.align		4
        /*0010*/ 	.word	0x00000000
	.align		4
        /*0014*/ 	.word	0xfffffffe
	.align		4
        /*0018*/ 	.word	0x00000000
	.align		4
        /*001c*/ 	.word	0xfffffffd
	.align		4
        /*0020*/ 	.word	0x00000000
	.align		4
        /*0024*/ 	.word	0xfffffffc


//--------------------- .nv.constant4             --------------------------
	.section	.nv.constant4,"a",@progbits
	.align	8
	.align		8
.nv.constant4:
        /*0000*/ 	.dword	vprintf
	.align		8
        /*0008*/ 	.dword	$str


//--------------------- .text._Z10hello_cudav     --------------------------
	.section	.text._Z10hello_cudav,"ax",@progbits
	.align	128
        .global         _Z10hello_cudav
        .type           _Z10hello_cudav,@function
        .size           _Z10hello_cudav,(.L_x_2 - _Z10hello_cudav)
        .other          _Z10hello_cudav,@"STO_CUDA_ENTRY STV_DEFAULT"
_Z10hello_cudav:
.text._Z10hello_cudav:
[----:B------:R-:W0:Y:S01]  /*0000*/  LDC R1, c[0x0][0x37c] ;  /* 0x0000df00ff017b82 */ /* 0x000e220000000800 */
[----:B------:R-:W1:Y:S01]  /*0010*/  S2R R8, SR_TID.X ;  /* 0x0000000000087919 */ /* 0x000e620000002100 */
[----:B0-----:R-:W-:Y:S01]  /*0020*/  VIADD R1, R1, 0xfffffff0 ;  /* 0xfffffff001017836 */ /* 0x001fe20000000000 */
[----:B------:R-:W-:Y:S01]  /*0030*/  MOV R0, 0x0 ;  /* 0x0000000000007802 */ /* 0x000fe20000000f00 */
[----:B------:R-:W0:Y:S01]  /*0040*/  LDCU UR4, c[0x0][0x2f8] ;  /* 0x00005f00ff0477ac */ /* 0x000e220008000800 */
[----:B------:R-:W1:Y:S03]  /*0050*/  S2R R9, SR_TID.Y ;  /* 0x0000000000097919 */ /* 0x000e660000002200 */
[----:B------:R2:W3:Y:S01]  /*0060*/  LDC.64 R2, c[0x4][R0] ;  /* 0x0100000000027b82 */ /* 0x0004e20000000a00 */
[----:B------:R-:W4:Y:S01]  /*0070*/  LDCU.64 UR6, c[0x4][0x8] ;  /* 0x01000100ff0677ac */ /* 0x000f220008000a00 */
[----:B------:R-:W5:Y:S01]  /*0080*/  S2R R10, SR_TID.Z ;  /* 0x00000000000a7919 */ /* 0x000f620000002300 */
[----:B------:R-:W2:Y:S01]  /*0090*/  LDCU UR5, c[0x0][0x2fc] ;  /* 0x00005f80ff0577ac */ /* 0x000ea20008000800 */
[----:B0-----:R-:W-:Y:S01]  /*00a0*/  IADD3 R6, P0, PT, R1, UR4, RZ ;  /* 0x0000000401067c10 */ /* 0x001fe2000ff1e0ff */
[----:B----4-:R-:W-:Y:S01]  /*00b0*/  IMAD.U32 R4, RZ, RZ, UR6 ;  /* 0x00000006ff047e24 */ /* 0x010fe2000f8e00ff */
[----:B------:R-:W-:-:S03]  /*00c0*/  MOV R5, UR7 ;  /* 0x0000000700057c02 */ /* 0x000fc60008000f00 */
[----:B--2---:R-:W-:Y:S01]  /*00d0*/  IMAD.X R7, RZ, RZ, UR5, P0 ;  /* 0x00000005ff077e24 */ /* 0x004fe200080e06ff */
[----:B-1----:R0:W-:Y:S04]  /*00e0*/  STL.64 [R1], R8 ;  /* 0x0000000801007387 */ /* 0x0021e80000100a00 */
[----:B-----5:R0:W-:Y:S03]  /*00f0*/  STL [R1+0x8], R10 ;  /* 0x0000080a01007387 */ /* 0x0201e60000100800 */
[----:B------:R-:W-:-:S07]  /*0100*/  LEPC R20, `(.L_x_0) ;  /* 0x000000001014794e */ /* 0x000fce0000000000 */
[----:B0--3--:R-:W-:Y:S05]  /*0110*/  CALL.ABS.NOINC R2 ;  /* 0x0000000002007343 */ /* 0x009fea0003c00000 */
.L_x_0:
[----:B------:R-:W-:Y:S05]  /*0120*/  EXIT ;  /* 0x000000000000794d */ /* 0x000fea0003800000 */
.L_x_1:
[----:B------:R-:W-:-:S00]  /*0130*/  BRA `(.L_x_1) ;  /* 0xfffffffc00fc7947 */ /* 0x000fc0000383ffff */
[----:B------:R-:W-:-:S00]  /*0140*/  NOP ;  /* 0x0000000000007918 */ /* 0x000fc00000000000 */
        /* <DEDUP_REMOVED lines=11> */
.L_x_2:


//--------------------- .nv.global.init           --------------------------
	.section	.nv.global.init,"aw",@progbits
.nv.global.init:
	.type		$str,@object
	.size		$str,(.L_0 - $str)
$str:
        /*0000*/ 	.byte	0x56, 0x61, 0x6c, 0x75, 0x65, 0x73, 0x3a, 0x20, 0x25, 0x64, 0x20, 0x25, 0x64, 0x20, 0x25, 0x64
        /*0010*/ 	.byte	0x20, 0x0a, 0x00
.L_0:


//--------------------- .nv.shared.reserved.0     --------------------------
	.section	.nv.shared.reserved.0,"aw",@nobits
	.weak		__nv_reservedSMEM_offset_0_alias
	.size		__nv_reservedSMEM_offset_0_alias, 0, 64
	.other		__nv_reservedSMEM_offset_0_alias,@"STO_CUDA_RESERVED_SHARED STV_DEFAULT"
__nv_reservedSMEM_offset_0_alias:
	.zero		0
	.zero		64


//--------------------- .nv.constant0._Z10hello_cudav --------------------------
	.section	.nv.constant0._Z10hello_cudav,"a",@progbits
	.sectionflags	@""
	.align	4
.nv.constant0._Z10hello_cudav:
	.zero		896


//--------------------- SYMBOLS --------------------------

	.type		.nv.reservedSmem.offset0,@object
	.size		.nv.reservedSmem.offset0,0x4
	.type		vprintf,@function
